//
// Generated by NVIDIA NVVM Compiler
//
// Compiler Build ID: CL-36424714
// Cuda compilation tools, release 13.0, V13.0.88
// Based on NVVM 20.0.0
//

.version 9.0
.target sm_100
.address_size 64

	// .globl	_Z14CompressKernelPKhiPhPi

.visible .entry _Z14CompressKernelPKhiPhPi(
	.param .u64 .ptr .align 1 _Z14CompressKernelPKhiPhPi_param_0,
	.param .u32 _Z14CompressKernelPKhiPhPi_param_1,
	.param .u64 .ptr .align 1 _Z14CompressKernelPKhiPhPi_param_2,
	.param .u64 .ptr .align 1 _Z14CompressKernelPKhiPhPi_param_3
)
{
	.reg .pred 	%p<10>;
	.reg .b16 	%rs<6>;
	.reg .b32 	%r<49>;
	.reg .b64 	%rd<26>;

	ld.param.u64 	%rd11, [_Z14CompressKernelPKhiPhPi_param_0];
	ld.param.u32 	%r25, [_Z14CompressKernelPKhiPhPi_param_1];
	ld.param.u64 	%rd12, [_Z14CompressKernelPKhiPhPi_param_2];
	ld.param.u64 	%rd10, [_Z14CompressKernelPKhiPhPi_param_3];
	cvta.to.global.u64 	%rd1, %rd11;
	cvta.to.global.u64 	%rd2, %rd12;
	mov.u32 	%r26, %ctaid.x;
	mov.u32 	%r27, %ntid.x;
	mov.u32 	%r28, %tid.x;
	mad.lo.s32 	%r1, %r26, %r27, %r28;
	shl.b32 	%r2, %r1, 5;
	setp.ge.s32 	%p1, %r2, %r25;
	@%p1 bra 	$L__BB0_14;
	add.s32 	%r29, %r2, 32;
	min.s32 	%r3, %r25, %r29;
	add.s64 	%rd3, %rd1, -4096;
	mov.u32 	%r39, %r2;
	mov.u32 	%r40, %r2;
$L__BB0_2:
	setp.lt.s32 	%p2, %r39, 4096;
	@%p2 bra 	$L__BB0_11;
	sub.s32 	%r6, %r25, %r39;
	min.s32 	%r31, %r6, 18;
	max.s32 	%r7, %r31, 1;
	neg.s32 	%r8, %r7;
	cvt.u64.u32 	%rd13, %r39;
	add.s64 	%rd4, %rd1, %rd13;
	mov.b32 	%r41, 0;
	mov.u32 	%r48, %r41;
	mov.u32 	%r43, %r41;
$L__BB0_4:
	setp.lt.s32 	%p3, %r6, 1;
	mov.b32 	%r46, 0;
	@%p3 bra 	$L__BB0_8;
	add.s32 	%r34, %r39, %r41;
	cvt.u64.u32 	%rd14, %r34;
	add.s64 	%rd24, %rd3, %rd14;
	mov.b32 	%r45, 0;
	mov.u64 	%rd25, %rd4;
	mov.u32 	%r44, %r8;
$L__BB0_6:
	ld.global.u8 	%rs1, [%rd24];
	ld.global.u8 	%rs2, [%rd25];
	setp.ne.s16 	%p4, %rs1, %rs2;
	mov.u32 	%r46, %r45;
	@%p4 bra 	$L__BB0_8;
	add.s32 	%r45, %r45, 1;
	add.s32 	%r44, %r44, 1;
	setp.ne.s32 	%p5, %r44, 0;
	add.s64 	%rd25, %rd25, 1;
	add.s64 	%rd24, %rd24, 1;
	mov.u32 	%r46, %r7;
	@%p5 bra 	$L__BB0_6;
$L__BB0_8:
	setp.gt.u32 	%p6, %r46, %r48;
	sub.s32 	%r35, 4096, %r41;
	selp.b32 	%r43, %r35, %r43, %p6;
	max.u32 	%r48, %r46, %r48;
	add.s32 	%r41, %r41, 1;
	setp.ne.s32 	%p7, %r41, 4096;
	@%p7 bra 	$L__BB0_4;
	setp.lt.s32 	%p8, %r48, 3;
	@%p8 bra 	$L__BB0_11;
	cvt.s64.s32 	%rd19, %r40;
	add.s64 	%rd20, %rd2, %rd19;
	mov.b16 	%rs5, 1;
	st.global.u8 	[%rd20], %rs5;
	shr.u32 	%r37, %r43, 8;
	st.global.u8 	[%rd20+1], %r37;
	st.global.u8 	[%rd20+2], %r43;
	add.s32 	%r40, %r40, 4;
	st.global.u8 	[%rd20+3], %r48;
	bra.uni 	$L__BB0_12;
$L__BB0_11:
	cvt.s64.s32 	%rd15, %r40;
	add.s64 	%rd16, %rd2, %rd15;
	mov.b16 	%rs3, 0;
	st.global.u8 	[%rd16], %rs3;
	cvt.s64.s32 	%rd17, %r39;
	add.s64 	%rd18, %rd1, %rd17;
	ld.global.u8 	%rs4, [%rd18];
	add.s32 	%r40, %r40, 2;
	st.global.u8 	[%rd16+1], %rs4;
	mov.b32 	%r48, 1;
$L__BB0_12:
	add.s32 	%r39, %r48, %r39;
	setp.lt.s32 	%p9, %r39, %r3;
	@%p9 bra 	$L__BB0_2;
	sub.s32 	%r38, %r40, %r2;
	cvta.to.global.u64 	%rd21, %rd10;
	mul.wide.s32 	%rd22, %r1, 4;
	add.s64 	%rd23, %rd21, %rd22;
	st.global.u32 	[%rd23], %r38;
$L__BB0_14:
	ret;

}
	// .globl	_Z16DecompressKernelPKhiPhPi
.visible .entry _Z16DecompressKernelPKhiPhPi(
	.param .u64 .ptr .align 1 _Z16DecompressKernelPKhiPhPi_param_0,
	.param .u32 _Z16DecompressKernelPKhiPhPi_param_1,
	.param .u64 .ptr .align 1 _Z16DecompressKernelPKhiPhPi_param_2,
	.param .u64 .ptr .align 1 _Z16DecompressKernelPKhiPhPi_param_3
)
{
	.reg .pred 	%p<10>;
	.reg .b16 	%rs<12>;
	.reg .b32 	%r<50>;
	.reg .b64 	%rd<23>;

	ld.param.u64 	%rd8, [_Z16DecompressKernelPKhiPhPi_param_0];
	ld.param.u32 	%r28, [_Z16DecompressKernelPKhiPhPi_param_1];
	ld.param.u64 	%rd10, [_Z16DecompressKernelPKhiPhPi_param_2];
	ld.param.u64 	%rd9, [_Z16DecompressKernelPKhiPhPi_param_3];
	cvta.to.global.u64 	%rd1, %rd10;
	mov.u32 	%r29, %ctaid.x;
	mov.u32 	%r30, %ntid.x;
	mov.u32 	%r31, %tid.x;
	mad.lo.s32 	%r1, %r29, %r30, %r31;
	shl.b32 	%r2, %r1, 5;
	setp.ge.s32 	%p1, %r2, %r28;
	@%p1 bra 	$L__BB1_14;
	add.s32 	%r32, %r2, 32;
	min.s32 	%r3, %r28, %r32;
	add.s64 	%rd2, %rd1, 1;
	add.s64 	%rd3, %rd1, 3;
	cvta.to.global.u64 	%rd4, %rd8;
	mov.u32 	%r49, %r2;
	mov.u32 	%r48, %r2;
$L__BB1_2:
	cvt.s64.s32 	%rd11, %r49;
	add.s64 	%rd5, %rd4, %rd11;
	ld.global.u8 	%rs2, [%rd5];
	setp.ne.s16 	%p2, %rs2, 0;
	@%p2 bra 	$L__BB1_4;
	add.s32 	%r49, %r49, 2;
	ld.global.u8 	%rs11, [%rd5+1];
	add.s32 	%r7, %r48, 1;
	cvt.s64.s32 	%rd18, %r48;
	add.s64 	%rd19, %rd1, %rd18;
	st.global.u8 	[%rd19], %rs11;
	mov.u32 	%r48, %r7;
	bra.uni 	$L__BB1_12;
$L__BB1_4:
	ld.global.u8 	%rs3, [%rd5+1];
	mul.wide.u16 	%r33, %rs3, 256;
	ld.global.u8 	%r34, [%rd5+2];
	add.s32 	%r35, %r33, %r34;
	ld.global.u8 	%rs1, [%rd5+3];
	cvt.u32.u16 	%r8, %rs1;
	add.s32 	%r49, %r49, 4;
	sub.s32 	%r10, %r48, %r35;
	setp.eq.s16 	%p3, %rs1, 0;
	@%p3 bra 	$L__BB1_12;
	and.b32  	%r11, %r8, 3;
	setp.lt.u16 	%p4, %rs1, 4;
	mov.b32 	%r46, 0;
	mov.u32 	%r45, %r48;
	@%p4 bra 	$L__BB1_8;
	and.b32  	%r46, %r8, 252;
	neg.s32 	%r43, %r46;
	mov.u32 	%r42, %r10;
	mov.u32 	%r45, %r48;
$L__BB1_7:
	cvt.s64.s32 	%rd12, %r45;
	add.s64 	%rd13, %rd2, %rd12;
	cvt.s64.s32 	%rd14, %r42;
	add.s64 	%rd15, %rd3, %rd14;
	ld.global.u8 	%rs4, [%rd15+-3];
	st.global.u8 	[%rd13+-1], %rs4;
	ld.global.u8 	%rs5, [%rd15+-2];
	st.global.u8 	[%rd13], %rs5;
	ld.global.u8 	%rs6, [%rd15+-1];
	st.global.u8 	[%rd13+1], %rs6;
	ld.global.u8 	%rs7, [%rd15];
	add.s32 	%r45, %r45, 4;
	st.global.u8 	[%rd13+2], %rs7;
	add.s32 	%r43, %r43, 4;
	add.s32 	%r42, %r42, 4;
	setp.ne.s32 	%p5, %r43, 0;
	@%p5 bra 	$L__BB1_7;
$L__BB1_8:
	setp.eq.s32 	%p6, %r11, 0;
	mov.u32 	%r48, %r45;
	@%p6 bra 	$L__BB1_12;
	add.s32 	%r38, %r10, %r46;
	cvt.s64.s32 	%rd16, %r38;
	add.s64 	%rd6, %rd1, %rd16;
	ld.global.u8 	%rs8, [%rd6];
	add.s32 	%r48, %r45, 1;
	cvt.s64.s32 	%rd17, %r45;
	add.s64 	%rd7, %rd1, %rd17;
	st.global.u8 	[%rd7], %rs8;
	setp.eq.s32 	%p7, %r11, 1;
	@%p7 bra 	$L__BB1_12;
	ld.global.u8 	%rs9, [%rd6+1];
	add.s32 	%r48, %r45, 2;
	st.global.u8 	[%rd7+1], %rs9;
	setp.eq.s32 	%p8, %r11, 2;
	@%p8 bra 	$L__BB1_12;
	ld.global.u8 	%rs10, [%rd6+2];
	add.s32 	%r48, %r45, 3;
	st.global.u8 	[%rd7+2], %rs10;
$L__BB1_12:
	setp.lt.s32 	%p9, %r49, %r3;
	@%p9 bra 	$L__BB1_2;
	sub.s32 	%r39, %r48, %r2;
	cvta.to.global.u64 	%rd20, %rd9;
	mul.wide.s32 	%rd21, %r1, 4;
	add.s64 	%rd22, %rd20, %rd21;
	st.global.u32 	[%rd22], %r39;
$L__BB1_14:
	ret;

}


// ===== COMPILED SASS (sm_100) =====

	.target	sm_100

	.elftype	@"ET_EXEC"


//--------------------- .note.nv.tkinfo           --------------------------
	.section	.note.nv.tkinfo,"",@"SHT_NOTE"
	.sectionflags	@"SHF_NOTE_NV_TKINFO"
	.tkinfo
        /*0018*/ 	.word	0x00000002
        /*0030*/ 	.string	""
        /*0030*/ 	.string	"ptxas"
        /*0030*/ 	.string	"Cuda compilation tools, release 13.0, V13.0.88"
        /*0030*/ 	.string	"Build cuda_13.0.r13.0/compiler.36424714_0"
        /*0030*/ 	.string	"-arch sm_100 -m 64 "



//--------------------- .note.nv.cuinfo           --------------------------
	.section	.note.nv.cuinfo,"",@"SHT_NOTE"
	.sectionflags	@"SHF_NOTE_NV_CUINFO"
        /*0018*/ 	.short	0x0002
        /*001a*/ 	.short	0x0064
        /*001c*/ 	.short	0x0082
	.zero		2


//--------------------- .nv.info                  --------------------------
	.section	.nv.info,"",@"SHT_CUDA_INFO"
	.align	4


	//----- nvinfo : EIATTR_REGCOUNT
	.align		4
        /*0000*/ 	.byte	0x04, 0x2f
        /*0002*/ 	.short	(.L_1 - .L_0)
	.align		4
.L_0:
        /*0004*/ 	.word	index@(_Z14CompressKernelPKhiPhPi)
        /*0008*/ 	.word	0x00000018


	//----- nvinfo : EIATTR_FRAME_SIZE
	.align		4
.L_1:
        /*000c*/ 	.byte	0x04, 0x11
        /*000e*/ 	.short	(.L_3 - .L_2)
	.align		4
.L_2:
        /*0010*/ 	.word	index@(_Z14CompressKernelPKhiPhPi)
        /*0014*/ 	.word	0x00000000


	//----- nvinfo : EIATTR_REGCOUNT
	.align		4
.L_3:
        /*0018*/ 	.byte	0x04, 0x2f
        /*001a*/ 	.short	(.L_5 - .L_4)
	.align		4
.L_4:
        /*001c*/ 	.word	index@(_Z16DecompressKernelPKhiPhPi)
        /*0020*/ 	.word	0x0000001c


	//----- nvinfo : EIATTR_FRAME_SIZE
	.align		4
.L_5:
        /*0024*/ 	.byte	0x04, 0x11
        /*0026*/ 	.short	(.L_7 - .L_6)
	.align		4
.L_6:
        /*0028*/ 	.word	index@(_Z16DecompressKernelPKhiPhPi)
        /*002c*/ 	.word	0x00000000


	//----- nvinfo : EIATTR_MIN_STACK_SIZE
	.align		4
.L_7:
        /*0030*/ 	.byte	0x04, 0x12
        /*0032*/ 	.short	(.L_9 - .L_8)
	.align		4
.L_8:
        /*0034*/ 	.word	index@(_Z16DecompressKernelPKhiPhPi)
        /*0038*/ 	.word	0x00000000


	//----- nvinfo : EIATTR_MIN_STACK_SIZE
	.align		4
.L_9:
        /*003c*/ 	.byte	0x04, 0x12
        /*003e*/ 	.short	(.L_11 - .L_10)
	.align		4
.L_10:
        /*0040*/ 	.word	index@(_Z14CompressKernelPKhiPhPi)
        /*0044*/ 	.word	0x00000000
.L_11:


//--------------------- .nv.compat                --------------------------
	.section	.nv.compat,"",@"SHT_CUDA_COMPAT_INFO"
	.align	4
        /*0000*/ 	.byte	0x02, 0x09, 0x00, 0x00, 0x02, 0x02, 0x01, 0x00, 0x02, 0x05, 0x05, 0x00, 0x03, 0x07, 0x01, 0x01
        /*0010*/ 	.byte	0x02, 0x03, 0x00, 0x00, 0x02, 0x06, 0x01, 0x00, 0x04, 0x0b, 0x08, 0x00, 0x09, 0x00, 0x00, 0x00
        /*0020*/ 	.byte	0x00, 0x00, 0x00, 0x00


//--------------------- .nv.info._Z16DecompressKernelPKhiPhPi --------------------------
	.section	.nv.info._Z16DecompressKernelPKhiPhPi,"",@"SHT_CUDA_INFO"
	.sectionflags	@""
	.align	4


	//----- nvinfo : EIATTR_CUDA_API_VERSION
	.align		4
        /*0000*/ 	.byte	0x04, 0x37
        /*0002*/ 	.short	(.L_13 - .L_12)
.L_12:
        /*0004*/ 	.word	0x00000082


	//----- nvinfo : EIATTR_KPARAM_INFO
	.align		4
.L_13:
        /*0008*/ 	.byte	0x04, 0x17
        /*000a*/ 	.short	(.L_15 - .L_14)
.L_14:
        /*000c*/ 	.word	0x00000000
        /*0010*/ 	.short	0x0003
        /*0012*/ 	.short	0x0018
        /*0014*/ 	.byte	0x00, 0xf5, 0x21, 0x00


	//----- nvinfo : EIATTR_KPARAM_INFO
	.align		4
.L_15:
        /*0018*/ 	.byte	0x04, 0x17
        /*001a*/ 	.short	(.L_17 - .L_16)
.L_16:
        /*001c*/ 	.word	0x00000000
        /*0020*/ 	.short	0x0002
        /*0022*/ 	.short	0x0010
        /*0024*/ 	.byte	0x00, 0xf5, 0x21, 0x00


	//----- nvinfo : EIATTR_KPARAM_INFO
	.align		4
.L_17:
        /*0028*/ 	.byte	0x04, 0x17
        /*002a*/ 	.short	(.L_19 - .L_18)
.L_18:
        /*002c*/ 	.word	0x00000000
        /*0030*/ 	.short	0x0001
        /*0032*/ 	.short	0x0008
        /*0034*/ 	.byte	0x00, 0xf0, 0x11, 0x00


	//----- nvinfo : EIATTR_KPARAM_INFO
	.align		4
.L_19:
        /*0038*/ 	.byte	0x04, 0x17
        /*003a*/ 	.short	(.L_21 - .L_20)
.L_20:
        /*003c*/ 	.word	0x00000000
        /*0040*/ 	.short	0x0000
        /*0042*/ 	.short	0x0000
        /*0044*/ 	.byte	0x00, 0xf5, 0x21, 0x00


	//----- nvinfo : EIATTR_SPARSE_MMA_MASK
	.align		4
.L_21:
        /*0048*/ 	.byte	0x03, 0x50
        /*004a*/ 	.short	0x0000


	//----- nvinfo : EIATTR_MAXREG_COUNT
	.align		4
        /*004c*/ 	.byte	0x03, 0x1b
        /*004e*/ 	.short	0x00ff


	//----- nvinfo : EIATTR_MERCURY_ISA_VERSION
	.align		4
        /*0050*/ 	.byte	0x03, 0x5f
        /*0052*/ 	.short	0x0101


	//----- nvinfo : EIATTR_VRC_CTA_INIT_COUNT
	.align		4
        /*0054*/ 	.byte	0x02, 0x4a
	.zero		1
	.zero		1


	//----- nvinfo : EIATTR_EXIT_INSTR_OFFSETS
	.align		4
        /*0058*/ 	.byte	0x04, 0x1c
        /*005a*/ 	.short	(.L_23 - .L_22)


	//   ....[0]....
.L_22:
        /*005c*/ 	.word	0x00000080


	//   ....[1]....
        /*0060*/ 	.word	0x00000610


	//----- nvinfo : EIATTR_CRS_STACK_SIZE
	.align		4
.L_23:
        /*0064*/ 	.byte	0x04, 0x1e
        /*0066*/ 	.short	(.L_25 - .L_24)
.L_24:
        /*0068*/ 	.word	0x00000000


	//----- nvinfo : EIATTR_CBANK_PARAM_SIZE
	.align		4
.L_25:
        /*006c*/ 	.byte	0x03, 0x19
        /*006e*/ 	.short	0x0020


	//----- nvinfo : EIATTR_PARAM_CBANK
	.align		4
        /*0070*/ 	.byte	0x04, 0x0a
        /*0072*/ 	.short	(.L_27 - .L_26)
	.align		4
.L_26:
        /*0074*/ 	.word	index@(.nv.constant0._Z16DecompressKernelPKhiPhPi)
        /*0078*/ 	.short	0x0380
        /*007a*/ 	.short	0x0020


	//----- nvinfo : EIATTR_SW_WAR
	.align		4
.L_27:
        /*007c*/ 	.byte	0x04, 0x36
        /*007e*/ 	.short	(.L_29 - .L_28)
.L_28:
        /*0080*/ 	.word	0x00000008
.L_29:


//--------------------- .nv.info._Z14CompressKernelPKhiPhPi --------------------------
	.section	.nv.info._Z14CompressKernelPKhiPhPi,"",@"SHT_CUDA_INFO"
	.sectionflags	@""
	.align	4


	//----- nvinfo : EIATTR_CUDA_API_VERSION
	.align		4
        /*0000*/ 	.byte	0x04, 0x37
        /*0002*/ 	.short	(.L_31 - .L_30)
.L_30:
        /*0004*/ 	.word	0x00000082


	//----- nvinfo : EIATTR_KPARAM_INFO
	.align		4
.L_31:
        /*0008*/ 	.byte	0x04, 0x17
        /*000a*/ 	.short	(.L_33 - .L_32)
.L_32:
        /*000c*/ 	.word	0x00000000
        /*0010*/ 	.short	0x0003
        /*0012*/ 	.short	0x0018
        /*0014*/ 	.byte	0x00, 0xf5, 0x21, 0x00


	//----- nvinfo : EIATTR_KPARAM_INFO
	.align		4
.L_33:
        /*0018*/ 	.byte	0x04, 0x17
        /*001a*/ 	.short	(.L_35 - .L_34)
.L_34:
        /*001c*/ 	.word	0x00000000
        /*0020*/ 	.short	0x0002
        /*0022*/ 	.short	0x0010
        /*0024*/ 	.byte	0x00, 0xf5, 0x21, 0x00


	//----- nvinfo : EIATTR_KPARAM_INFO
	.align		4
.L_35:
        /*0028*/ 	.byte	0x04, 0x17
        /*002a*/ 	.short	(.L_37 - .L_36)
.L_36:
        /*002c*/ 	.word	0x00000000
        /*0030*/ 	.short	0x0001
        /*0032*/ 	.short	0x0008
        /*0034*/ 	.byte	0x00, 0xf0, 0x11, 0x00


	//----- nvinfo : EIATTR_KPARAM_INFO
	.align		4
.L_37:
        /*0038*/ 	.byte	0x04, 0x17
        /*003a*/ 	.short	(.L_39 - .L_38)
.L_38:
        /*003c*/ 	.word	0x00000000
        /*0040*/ 	.short	0x0000
        /*0042*/ 	.short	0x0000
        /*0044*/ 	.byte	0x00, 0xf5, 0x21, 0x00


	//----- nvinfo : EIATTR_SPARSE_MMA_MASK
	.align		4
.L_39:
        /*0048*/ 	.byte	0x03, 0x50
        /*004a*/ 	.short	0x0000


	//----- nvinfo : EIATTR_MAXREG_COUNT
	.align		4
        /*004c*/ 	.byte	0x03, 0x1b
        /*004e*/ 	.short	0x00ff


	//----- nvinfo : EIATTR_MERCURY_ISA_VERSION
	.align		4
        /*0050*/ 	.byte	0x03, 0x5f
        /*0052*/ 	.short	0x0101


	//----- nvinfo : EIATTR_VRC_CTA_INIT_COUNT
	.align		4
        /*0054*/ 	.byte	0x02, 0x4a
	.zero		1
	.zero		1


	//----- nvinfo : EIATTR_EXIT_INSTR_OFFSETS
	.align		4
        /*0058*/ 	.byte	0x04, 0x1c
        /*005a*/ 	.short	(.L_41 - .L_40)


	//   ....[0]....
.L_40:
        /*005c*/ 	.word	0x00000080


	//   ....[1]....
        /*0060*/ 	.word	0x00000650


	//----- nvinfo : EIATTR_CRS_STACK_SIZE
	.align		4
.L_41:
        /*0064*/ 	.byte	0x04, 0x1e
        /*0066*/ 	.short	(.L_43 - .L_42)
.L_42:
        /*0068*/ 	.word	0x00000000


	//----- nvinfo : EIATTR_CBANK_PARAM_SIZE
	.align		4
.L_43:
        /*006c*/ 	.byte	0x03, 0x19
        /*006e*/ 	.short	0x0020


	//----- nvinfo : EIATTR_PARAM_CBANK
	.align		4
        /*0070*/ 	.byte	0x04, 0x0a
        /*0072*/ 	.short	(.L_45 - .L_44)
	.align		4
.L_44:
        /*0074*/ 	.word	index@(.nv.constant0._Z14CompressKernelPKhiPhPi)
        /*0078*/ 	.short	0x0380
        /*007a*/ 	.short	0x0020


	//----- nvinfo : EIATTR_SW_WAR
	.align		4
.L_45:
        /*007c*/ 	.byte	0x04, 0x36
        /*007e*/ 	.short	(.L_47 - .L_46)
.L_46:
        /*0080*/ 	.word	0x00000008
.L_47:


//--------------------- .nv.callgraph             --------------------------
	.section	.nv.callgraph,"",@"SHT_CUDA_CALLGRAPH"
	.align	4
	.sectionentsize	8
	.align		4
        /*0000*/ 	.word	0x00000000
	.align		4
        /*0004*/ 	.word	0xffffffff
	.align		4
        /*0008*/ 	.word	0x00000000
	.align		4
        /*000c*/ 	.word	0xfffffffe
	.align		4
        /*0010*/ 	.word	0x00000000
	.align		4
        /*0014*/ 	.word	0xfffffffd
	.align		4
        /*0018*/ 	.word	0x00000000
	.align		4
        /*001c*/ 	.word	0xfffffffc


//--------------------- .text._Z16DecompressKernelPKhiPhPi --------------------------
	.section	.text._Z16DecompressKernelPKhiPhPi,"ax",@progbits
	.align	128
        .global         _Z16DecompressKernelPKhiPhPi
        .type           _Z16DecompressKernelPKhiPhPi,@function
        .size           _Z16DecompressKernelPKhiPhPi,(.L_x_20 - _Z16DecompressKernelPKhiPhPi)
        .other          _Z16DecompressKernelPKhiPhPi,@"STO_CUDA_ENTRY STV_DEFAULT"
_Z16DecompressKernelPKhiPhPi:
.text._Z16DecompressKernelPKhiPhPi:
[----:B------:R-:W-:Y:S01]  /*0000*/  LDC R1, c[0x0][0x37c] ;  /* 0x0000df00ff017b82 */ /* 0x000fe20000000800 */
[----:B------:R-:W0:Y:S07]  /*0010*/  S2R R3, SR_TID.X ;  /* 0x0000000000037919 */ /* 0x000e2e0000002100 */
[----:B------:R-:W0:Y:S08]  /*0020*/  S2UR UR4, SR_CTAID.X ;  /* 0x00000000000479c3 */ /* 0x000e300000002500 */
[----:B------:R-:W0:Y:S08]  /*0030*/  LDC R2, c[0x0][0x360] ;  /* 0x0000d800ff027b82 */ /* 0x000e300000000800 */
[----:B------:R-:W1:Y:S01]  /*0040*/  LDC R5, c[0x0][0x388] ;  /* 0x0000e200ff057b82 */ /* 0x000e620000000800 */
[----:B0-----:R-:W-:-:S04]  /*0050*/  IMAD R2, R2, UR4, R3 ;  /* 0x0000000402027c24 */ /* 0x001fc8000f8e0203 */
[----:B------:R-:W-:-:S05]  /*0060*/  IMAD.SHL.U32 R0, R2, 0x20, RZ ;  /* 0x0000002002007824 */ /* 0x000fca00078e00ff */
[----:B-1----:R-:W-:-:S13]  /*0070*/  ISETP.GE.AND P0, PT, R0, R5, PT ;  /* 0x000000050000720c */ /* 0x002fda0003f06270 */
[----:B------:R-:W-:Y:S05]  /*0080*/  @P0 EXIT ;  /* 0x000000000000094d */ /* 0x000fea0003800000 */
[----:B------:R-:W-:Y:S01]  /*0090*/  BSSY.RECONVERGENT B0, `(.L_x_0) ;  /* 0x0000053000007945 */ /* 0x000fe20003800200 */
[----:B------:R-:W-:Y:S01]  /*00a0*/  VIADDMNMX R3, R0, 0x20, R5, PT ;  /* 0x0000002000037846 */ /* 0x000fe20003800105 */
[--C-:B------:R-:W-:Y:S01]  /*00b0*/  IMAD.MOV.U32 R4, RZ, RZ, R0.reuse ;  /* 0x000000ffff047224 */ /* 0x100fe200078e0000 */
[----:B------:R-:W0:Y:S01]  /*00c0*/  LDCU.64 UR4, c[0x0][0x358] ;  /* 0x00006b00ff0477ac */ /* 0x000e220008000a00 */
[----:B------:R-:W-:-:S07]  /*00d0*/  IMAD.MOV.U32 R11, RZ, RZ, R0 ;  /* 0x000000ffff0b7224 */ /* 0x000fce00078e0000 */
.L_x_7:
[----:B-1----:R-:W1:Y:S02]  /*00e0*/  LDCU.64 UR6, c[0x0][0x380] ;  /* 0x00007000ff0677ac */ /* 0x002e640008000a00 */
[----:B-1234-:R-:W-:-:S04]  /*00f0*/  IADD3 R8, P0, PT, R4, UR6, RZ ;  /* 0x0000000604087c10 */ /* 0x01efc8000ff1e0ff */
[----:B0-----:R-:W-:-:S05]  /*0100*/  LEA.HI.X.SX32 R9, R4, UR7, 0x1, P0 ;  /* 0x0000000704097c11 */ /* 0x001fca00080f0eff */
[----:B0-----:R-:W2:Y:S01]  /*0110*/  LDG.E.U8 R5, desc[UR4][R8.64] ;  /* 0x0000000408057981 */ /* 0x001ea2000c1e1100 */
[----:B------:R-:W-:Y:S01]  /*0120*/  BSSY.RECONVERGENT B1, `(.L_x_1) ;  /* 0x0000047000017945 */ /* 0x000fe20003800200 */
[----:B--2---:R-:W-:-:S13]  /*0130*/  ISETP.NE.AND P0, PT, R5, RZ, PT ;  /* 0x000000ff0500720c */ /* 0x004fda0003f05270 */
[----:B------:R-:W-:Y:S05]  /*0140*/  @P0 BRA `(.L_x_2) ;  /* 0x0000000000200947 */ /* 0x000fea0003800000 */
[----:B------:R-:W2:Y:S01]  /*0150*/  LDG.E.U8 R9, desc[UR4][R8.64+0x1] ;  /* 0x0000010408097981 */ /* 0x000ea2000c1e1100 */
[----:B------:R-:W0:Y:S01]  /*0160*/  LDCU.64 UR6, c[0x0][0x390] ;  /* 0x00007200ff0677ac */ /* 0x000e220008000a00 */
[----:B------:R-:W-:Y:S01]  /*0170*/  VIADD R4, R4, 0x2 ;  /* 0x0000000204047836 */ /* 0x000fe20000000000 */
[----:B0-----:R-:W-:-:S04]  /*0180*/  IADD3 R6, P0, PT, R11, UR6, RZ ;  /* 0x000000060b067c10 */ /* 0x001fc8000ff1e0ff */
[C---:B------:R-:W-:Y:S01]  /*0190*/  LEA.HI.X.SX32 R7, R11.reuse, UR7, 0x1, P0 ;  /* 0x000000070b077c11 */ /* 0x040fe200080f0eff */
[----:B------:R-:W-:-:S04]  /*01a0*/  VIADD R11, R11, 0x1 ;  /* 0x000000010b0b7836 */ /* 0x000fc80000000000 */
[----:B--2---:R0:W-:Y:S01]  /*01b0*/  STG.E.U8 desc[UR4][R6.64], R9 ;  /* 0x0000000906007986 */ /* 0x0041e2000c101104 */
[----:B------:R-:W-:Y:S05]  /*01c0*/  BRA `(.L_x_3) ;  /* 0x0000000000f07947 */ /* 0x000fea0003800000 */
.L_x_2:
[----:B------:R-:W2:Y:S04]  /*01d0*/  LDG.E.U8 R10, desc[UR4][R8.64+0x3] ;  /* 0x00000304080a7981 */ /* 0x000ea8000c1e1100 */
[----:B------:R-:W3:Y:S04]  /*01e0*/  LDG.E.U8 R5, desc[UR4][R8.64+0x1] ;  /* 0x0000010408057981 */ /* 0x000ee8000c1e1100 */
[----:B------:R-:W3:Y:S01]  /*01f0*/  LDG.E.U8 R6, desc[UR4][R8.64+0x2] ;  /* 0x0000020408067981 */ /* 0x000ee2000c1e1100 */
[----:B------:R-:W-:Y:S01]  /*0200*/  VIADD R4, R4, 0x4 ;  /* 0x0000000404047836 */ /* 0x000fe20000000000 */
[----:B--2---:R-:W-:Y:S01]  /*0210*/  ISETP.NE.AND P0, PT, R10, RZ, PT ;  /* 0x000000ff0a00720c */ /* 0x004fe20003f05270 */
[----:B---3--:R-:W-:-:S12]  /*0220*/  IMAD R6, R5, 0x100, R6 ;  /* 0x0000010005067824 */ /* 0x008fd800078e0206 */
[----:B------:R-:W-:Y:S05]  /*0230*/  @!P0 BRA `(.L_x_3) ;  /* 0x0000000000d48947 */ /* 0x000fea0003800000 */
[C---:B------:R-:W-:Y:S01]  /*0240*/  ISETP.GE.U32.AND P1, PT, R10.reuse, 0x4, PT ;  /* 0x000000040a00780c */ /* 0x040fe20003f26070 */
[----:B------:R-:W-:Y:S01]  /*0250*/  BSSY.RECONVERGENT B2, `(.L_x_4) ;  /* 0x000001e000027945 */ /* 0x000fe20003800200 */
[----:B------:R-:W-:Y:S01]  /*0260*/  LOP3.LUT R14, R10, 0x3, RZ, 0xc0, !PT ;  /* 0x000000030a0e7812 */ /* 0x000fe200078ec0ff */
[----:B------:R-:W-:Y:S02]  /*0270*/  IMAD.IADD R25, R11, 0x1, -R6 ;  /* 0x000000010b197824 */ /* 0x000fe400078e0a06 */
[----:B------:R-:W-:Y:S01]  /*0280*/  IMAD.MOV.U32 R12, RZ, RZ, RZ ;  /* 0x000000ffff0c7224 */ /* 0x000fe200078e00ff */
[----:B------:R-:W-:Y:S01]  /*0290*/  ISETP.NE.AND P0, PT, R14, RZ, PT ;  /* 0x000000ff0e00720c */ /* 0x000fe20003f05270 */
[----:B------:R-:W-:-:S06]  /*02a0*/  IMAD.MOV.U32 R5, RZ, RZ, R11 ;  /* 0x000000ffff057224 */ /* 0x000fcc00078e000b */
[----:B------:R-:W-:Y:S06]  /*02b0*/  @!P1 BRA `(.L_x_5) ;  /* 0x00000000005c9947 */ /* 0x000fec0003800000 */
[----:B------:R-:W0:Y:S01]  /*02c0*/  LDC.64 R6, c[0x0][0x390] ;  /* 0x0000e400ff067b82 */ /* 0x000e220000000a00 */
[----:B------:R-:W-:Y:S01]  /*02d0*/  LOP3.LUT R12, R10, 0xfc, RZ, 0xc0, !PT ;  /* 0x000000fc0a0c7812 */ /* 0x000fe200078ec0ff */
[----:B------:R-:W-:Y:S02]  /*02e0*/  IMAD.MOV.U32 R5, RZ, RZ, R11 ;  /* 0x000000ffff057224 */ /* 0x000fe400078e000b */
[----:B------:R-:W-:Y:S02]  /*02f0*/  IMAD.MOV.U32 R15, RZ, RZ, R25 ;  /* 0x000000ffff0f7224 */ /* 0x000fe400078e0019 */
[----:B------:R-:W-:-:S07]  /*0300*/  IMAD.MOV R13, RZ, RZ, -R12 ;  /* 0x000000ffff0d7224 */ /* 0x000fce00078e0a0c */
.L_x_6:
[----:B-1----:R-:W-:Y:S02]  /*0310*/  SHF.R.S32.HI R8, RZ, 0x1f, R15 ;  /* 0x0000001fff087819 */ /* 0x002fe4000001140f */
[----:B0-----:R-:W-:-:S04]  /*0320*/  IADD3 R10, P1, P2, R15, 0x3, R6 ;  /* 0x000000030f0a7810 */ /* 0x001fc80007a3e006 */
[----:B------:R-:W-:-:S05]  /*0330*/  IADD3.X R11, PT, PT, R8, R7, RZ, P1, P2 ;  /* 0x00000007080b7210 */ /* 0x000fca0000fe44ff */
[----:B------:R-:W2:Y:S01]  /*0340*/  LDG.E.U8 R17, desc[UR4][R10.64+-0x3] ;  /* 0xfffffd040a117981 */ /* 0x000ea2000c1e1100 */
[----:B------:R-:W-:-:S04]  /*0350*/  IADD3.X R8, P1, PT, R5, R6, RZ, PT, !PT ;  /* 0x0000000605087210 */ /* 0x000fc80003f3e4ff */
[----:B------:R-:W-:-:S05]  /*0360*/  LEA.HI.X.SX32 R9, R5, R7, 0x1, P1 ;  /* 0x0000000705097211 */ /* 0x000fca00008f0eff */
[----:B--2---:R1:W-:Y:S04]  /*0370*/  STG.E.U8 desc[UR4][R8.64+-0x1], R17 ;  /* 0xffffff1108007986 */ /* 0x0043e8000c101104 */
[----:B------:R-:W2:Y:S04]  /*0380*/  LDG.E.U8 R19, desc[UR4][R10.64+-0x2] ;  /* 0xfffffe040a137981 */ /* 0x000ea8000c1e1100 */
[----:B--2---:R1:W-:Y:S04]  /*0390*/  STG.E.U8 desc[UR4][R8.64], R19 ;  /* 0x0000001308007986 */ /* 0x0043e8000c101104 */
[----:B------:R-:W2:Y:S04]  /*03a0*/  LDG.E.U8 R21, desc[UR4][R10.64+-0x1] ;  /* 0xffffff040a157981 */ /* 0x000ea8000c1e1100 */
[----:B--2---:R1:W-:Y:S04]  /*03b0*/  STG.E.U8 desc[UR4][R8.64+0x1], R21 ;  /* 0x0000011508007986 */ /* 0x0043e8000c101104 */
[----:B------:R-:W2:Y:S01]  /*03c0*/  LDG.E.U8 R23, desc[UR4][R10.64] ;  /* 0x000000040a177981 */ /* 0x000ea2000c1e1100 */
[----:B------:R-:W-:-:S02]  /*03d0*/  VIADD R13, R13, 0x4 ;  /* 0x000000040d0d7836 */ /* 0x000fc40000000000 */
[----:B------:R-:W-:Y:S02]  /*03e0*/  VIADD R15, R15, 0x4 ;  /* 0x000000040f0f7836 */ /* 0x000fe40000000000 */
[----:B------:R-:W-:Y:S01]  /*03f0*/  VIADD R5, R5, 0x4 ;  /* 0x0000000405057836 */ /* 0x000fe20000000000 */
[----:B------:R-:W-:Y:S01]  /*0400*/  ISETP.NE.AND P1, PT, R13, RZ, PT ;  /* 0x000000ff0d00720c */ /* 0x000fe20003f25270 */
[----:B--2---:R1:W-:-:S12]  /*0410*/  STG.E.U8 desc[UR4][R8.64+0x2], R23 ;  /* 0x0000021708007986 */ /* 0x0043d8000c101104 */
[----:B------:R-:W-:Y:S05]  /*0420*/  @P1 BRA `(.L_x_6) ;  /* 0xfffffffc00b81947 */ /* 0x000fea000383ffff */
.L_x_5:
[----:B------:R-:W-:Y:S05]  /*0430*/  BSYNC.RECONVERGENT B2 ;  /* 0x0000000000027941 */ /* 0x000fea0003800200 */
.L_x_4:
[----:B------:R-:W-:Y:S01]  /*0440*/  IMAD.MOV.U32 R11, RZ, RZ, R5 ;  /* 0x000000ffff0b7224 */ /* 0x000fe200078e0005 */
[----:B------:R-:W-:Y:S06]  /*0450*/  @!P0 BRA `(.L_x_3) ;  /* 0x00000000004c8947 */ /* 0x000fec0003800000 */
[----:B------:R-:W0:Y:S01]  /*0460*/  LDCU.64 UR6, c[0x0][0x390] ;  /* 0x00007200ff0677ac */ /* 0x000e220008000a00 */
[----:B------:R-:W-:-:S05]  /*0470*/  IMAD.IADD R12, R25, 0x1, R12 ;  /* 0x00000001190c7824 */ /* 0x000fca00078e020c */
[----:B0-----:R-:W-:-:S04]  /*0480*/  IADD3 R6, P0, PT, R12, UR6, RZ ;  /* 0x000000060c067c10 */ /* 0x001fc8000ff1e0ff */
[----:B------:R-:W-:-:S05]  /*0490*/  LEA.HI.X.SX32 R7, R12, UR7, 0x1, P0 ;  /* 0x000000070c077c11 */ /* 0x000fca00080f0eff */
[----:B------:R-:W2:Y:S01]  /*04a0*/  LDG.E.U8 R13, desc[UR4][R6.64] ;  /* 0x00000004060d7981 */ /* 0x000ea2000c1e1100 */
[C---:B-1----:R-:W-:Y:S01]  /*04b0*/  IADD3 R8, P0, PT, R5.reuse, UR6, RZ ;  /* 0x0000000605087c10 */ /* 0x042fe2000ff1e0ff */
[----:B------:R-:W-:-:S03]  /*04c0*/  VIADD R11, R5, 0x1 ;  /* 0x00000001050b7836 */ /* 0x000fc60000000000 */
[----:B------:R-:W-:Y:S02]  /*04d0*/  LEA.HI.X.SX32 R9, R5, UR7, 0x1, P0 ;  /* 0x0000000705097c11 */ /* 0x000fe400080f0eff */
[----:B------:R-:W-:-:S03]  /*04e0*/  ISETP.NE.AND P0, PT, R14, 0x1, PT ;  /* 0x000000010e00780c */ /* 0x000fc60003f05270 */
[----:B--2---:R2:W-:Y:S10]  /*04f0*/  STG.E.U8 desc[UR4][R8.64], R13 ;  /* 0x0000000d08007986 */ /* 0x0045f4000c101104 */
[----:B------:R-:W-:Y:S05]  /*0500*/  @!P0 BRA `(.L_x_3) ;  /* 0x0000000000208947 */ /* 0x000fea0003800000 */
[----:B--2---:R-:W2:Y:S01]  /*0510*/  LDG.E.U8 R13, desc[UR4][R6.64+0x1] ;  /* 0x00000104060d7981 */ /* 0x004ea2000c1e1100 */
[----:B------:R-:W-:Y:S01]  /*0520*/  ISETP.NE.AND P0, PT, R14, 0x2, PT ;  /* 0x000000020e00780c */ /* 0x000fe20003f05270 */
[----:B------:R-:W-:Y:S02]  /*0530*/  VIADD R11, R5, 0x2 ;  /* 0x00000002050b7836 */ /* 0x000fe40000000000 */
[----:B--2---:R3:W-:Y:S10]  /*0540*/  STG.E.U8 desc[UR4][R8.64+0x1], R13 ;  /* 0x0000010d08007986 */ /* 0x0047f4000c101104 */
[----:B------:R-:W-:Y:S05]  /*0550*/  @!P0 BRA `(.L_x_3) ;  /* 0x00000000000c8947 */ /* 0x000fea0003800000 */
[----:B------:R-:W2:Y:S01]  /*0560*/  LDG.E.U8 R7, desc[UR4][R6.64+0x2] ;  /* 0x0000020406077981 */ /* 0x000ea2000c1e1100 */
[----:B------:R-:W-:-:S03]  /*0570*/  VIADD R11, R5, 0x3 ;  /* 0x00000003050b7836 */ /* 0x000fc60000000000 */
[----:B--2---:R4:W-:Y:S04]  /*0580*/  STG.E.U8 desc[UR4][R8.64+0x2], R7 ;  /* 0x0000020708007986 */ /* 0x0049e8000c101104 */
.L_x_3:
[----:B------:R-:W-:Y:S05]  /*0590*/  BSYNC.RECONVERGENT B1 ;  /* 0x0000000000017941 */ /* 0x000fea0003800200 */
.L_x_1:
[----:B------:R-:W-:-:S13]  /*05a0*/  ISETP.GE.AND P0, PT, R4, R3, PT ;  /* 0x000000030400720c */ /* 0x000fda0003f06270 */
[----:B------:R-:W-:Y:S05]  /*05b0*/  @!P0 BRA `(.L_x_7) ;  /* 0xfffffff800c88947 */ /* 0x000fea000383ffff */
[----:B------:R-:W-:Y:S05]  /*05c0*/  BSYNC.RECONVERGENT B0 ;  /* 0x0000000000007941 */ /* 0x000fea0003800200 */
.L_x_0:
[----:B------:R-:W5:Y:S01]  /*05d0*/  LDC.64 R4, c[0x0][0x398] ;  /* 0x0000e600ff047b82 */ /* 0x000f620000000a00 */
[----:B0---4-:R-:W-:Y:S02]  /*05e0*/  IMAD.IADD R7, R11, 0x1, -R0 ;  /* 0x000000010b077824 */ /* 0x011fe400078e0a00 */
[----:B-----5:R-:W-:-:S05]  /*05f0*/  IMAD.WIDE R2, R2, 0x4, R4 ;  /* 0x0000000402027825 */ /* 0x020fca00078e0204 */
[----:B------:R-:W-:Y:S01]  /*0600*/  STG.E desc[UR4][R2.64], R7 ;  /* 0x0000000702007986 */ /* 0x000fe2000c101904 */
[----:B------:R-:W-:Y:S05]  /*0610*/  EXIT ;  /* 0x000000000000794d */ /* 0x000fea0003800000 */
.L_x_8:
[----:B------:R-:W-:-:S00]  /*0620*/  BRA `(.L_x_8) ;  /* 0xfffffffc00fc7947 */ /* 0x000fc0000383ffff */
[----:B------:R-:W-:-:S00]  /*0630*/  NOP ;  /* 0x0000000000007918 */ /* 0x000fc00000000000 */
        /* <DEDUP_REMOVED lines=12> */
.L_x_20:


//--------------------- .text._Z14CompressKernelPKhiPhPi --------------------------
	.section	.text._Z14CompressKernelPKhiPhPi,"ax",@progbits
	.align	128
        .global         _Z14CompressKernelPKhiPhPi
        .type           _Z14CompressKernelPKhiPhPi,@function
        .size           _Z14CompressKernelPKhiPhPi,(.L_x_21 - _Z14CompressKernelPKhiPhPi)
        .other          _Z14CompressKernelPKhiPhPi,@"STO_CUDA_ENTRY STV_DEFAULT"
_Z14CompressKernelPKhiPhPi:
.text._Z14CompressKernelPKhiPhPi:
        /* <DEDUP_REMOVED lines=14> */
.L_x_18:
[----:B------:R-:W-:Y:S01]  /*00e0*/  ISETP.GE.AND P0, PT, R8, 0x1000, PT ;  /* 0x000010000800780c */ /* 0x000fe20003f06270 */
[----:B------:R-:W-:Y:S04]  /*00f0*/  BSSY.RECONVERGENT B1, `(.L_x_10) ;  /* 0x000004c000017945 */ /* 0x000fe80003800200 */
[----:B------:R-:W-:Y:S08]  /*0100*/  BSSY.RELIABLE B2, `(.L_x_11) ;  /* 0x000003f000027945 */ /* 0x000ff00003800100 */
[----:B01----:R-:W-:Y:S05]  /*0110*/  @!P0 BRA `(.L_x_12) ;  /* 0x0000000000f48947 */ /* 0x003fea0003800000 */
[----:B------:R-:W1:Y:S01]  /*0120*/  LDCU UR8, c[0x0][0x388] ;  /* 0x00007100ff0877ac */ /* 0x000e620008000800 */
[----:B------:R-:W-:Y:S02]  /*0130*/  HFMA2 R16, -RZ, RZ, 0, 0 ;  /* 0x00000000ff107431 */ /* 0x000fe400000001ff */
[----:B------:R-:W-:Y:S01]  /*0140*/  IMAD.MOV.U32 R13, RZ, RZ, RZ ;  /* 0x000000ffff0d7224 */ /* 0x000fe200078e00ff */
[----:B------:R-:W2:Y:S01]  /*0150*/  LDCU.64 UR6, c[0x0][0x380] ;  /* 0x00007000ff0677ac */ /* 0x000ea20008000a00 */
[----:B------:R-:W-:Y:S01]  /*0160*/  IMAD.MOV.U32 R11, RZ, RZ, RZ ;  /* 0x000000ffff0b7224 */ /* 0x000fe200078e00ff */
[----:B-1----:R-:W-:-:S04]  /*0170*/  IADD3 R20, PT, PT, -R8, UR8, RZ ;  /* 0x0000000808147c10 */ /* 0x002fc8000fffe1ff */
[----:B------:R-:W-:Y:S02]  /*0180*/  VIMNMX R15, PT, PT, R20, 0x12, PT ;  /* 0x00000012140f7848 */ /* 0x000fe40003fe0100 */
[----:B--2---:R-:W-:Y:S02]  /*0190*/  IADD3 R10, P0, PT, R8, UR6, RZ ;  /* 0x00000006080a7c10 */ /* 0x004fe4000ff1e0ff */
[----:B------:R-:W-:-:S03]  /*01a0*/  VIMNMX R15, PT, PT, R15, 0x1, !PT ;  /* 0x000000010f0f7848 */ /* 0x000fc60007fe0100 */
[----:B------:R-:W-:Y:S02]  /*01b0*/  IMAD.X R14, RZ, RZ, UR7, P0 ;  /* 0x00000007ff0e7e24 */ /* 0x000fe400080e06ff */
[----:B------:R-:W-:-:S07]  /*01c0*/  IMAD.MOV R12, RZ, RZ, -R15 ;  /* 0x000000ffff0c7224 */ /* 0x000fce00078e0a0f */
.L_x_16:
[----:B------:R-:W-:Y:S01]  /*01d0*/  ISETP.GE.AND P0, PT, R20, 0x1, PT ;  /* 0x000000011400780c */ /* 0x000fe20003f06270 */
[----:B------:R-:W-:Y:S01]  /*01e0*/  BSSY.RECONVERGENT B3, `(.L_x_13) ;  /* 0x000001a000037945 */ /* 0x000fe20003800200 */
[----:B------:R-:W-:-:S11]  /*01f0*/  IMAD.MOV.U32 R18, RZ, RZ, RZ ;  /* 0x000000ffff127224 */ /* 0x000fd600078e00ff */
[----:B------:R-:W-:Y:S05]  /*0200*/  @!P0 BRA `(.L_x_14) ;  /* 0x00000000005c8947 */ /* 0x000fea0003800000 */
[----:B------:R-:W1:Y:S01]  /*0210*/  LDC.64 R4, c[0x0][0x380] ;  /* 0x0000e000ff047b82 */ /* 0x000e620000000a00 */
[----:B------:R-:W-:Y:S01]  /*0220*/  IMAD.IADD R7, R13, 0x1, R8 ;  /* 0x000000010d077824 */ /* 0x000fe200078e0208 */
[----:B------:R-:W-:Y:S01]  /*0230*/  MOV R6, R10 ;  /* 0x0000000a00067202 */ /* 0x000fe20000000f00 */
[----:B------:R-:W-:Y:S02]  /*0240*/  IMAD.MOV.U32 R18, RZ, RZ, RZ ;  /* 0x000000ffff127224 */ /* 0x000fe400078e00ff */
[----:B------:R-:W-:Y:S02]  /*0250*/  IMAD.MOV.U32 R19, RZ, RZ, R14 ;  /* 0x000000ffff137224 */ /* 0x000fe400078e000e */
[----:B------:R-:W-:Y:S01]  /*0260*/  IMAD.MOV.U32 R17, RZ, RZ, R12 ;  /* 0x000000ffff117224 */ /* 0x000fe200078e000c */
[----:B-1----:R-:W-:-:S04]  /*0270*/  IADD3 R21, P0, P1, R7, -0x1000, R4 ;  /* 0xfffff00007157810 */ /* 0x002fc8000791e004 */
[----:B------:R-:W-:-:S09]  /*0280*/  IADD3.X R5, PT, PT, RZ, -0x1, R5, P0, P1 ;  /* 0xffffffffff057810 */ /* 0x000fd200007e2405 */
.L_x_15:
[----:B------:R-:W-:Y:S02]  /*0290*/  IMAD.MOV.U32 R4, RZ, RZ, R21 ;  /* 0x000000ffff047224 */ /* 0x000fe400078e0015 */
[----:B------:R-:W-:-:S04]  /*02a0*/  IMAD.MOV.U32 R7, RZ, RZ, R19 ;  /* 0x000000ffff077224 */ /* 0x000fc800078e0013 */
[----:B0-----:R-:W2:Y:S04]  /*02b0*/  LDG.E.U8 R4, desc[UR4][R4.64] ;  /* 0x0000000404047981 */ /* 0x001ea8000c1e1100 */
[----:B------:R-:W2:Y:S02]  /*02c0*/  LDG.E.U8 R7, desc[UR4][R6.64] ;  /* 0x0000000406077981 */ /* 0x000ea4000c1e1100 */
[----:B--2---:R-:W-:-:S13]  /*02d0*/  ISETP.NE.AND P0, PT, R4, R7, PT ;  /* 0x000000070400720c */ /* 0x004fda0003f05270 */
[----:B------:R-:W-:Y:S05]  /*02e0*/  @P0 BRA `(.L_x_14) ;  /* 0x0000000000240947 */ /* 0x000fea0003800000 */
[----:B------:R-:W-:Y:S01]  /*02f0*/  IADD3 R17, PT, PT, R17, 0x1, RZ ;  /* 0x0000000111117810 */ /* 0x000fe20007ffe0ff */
[----:B------:R-:W-:Y:S01]  /*0300*/  VIADD R18, R18, 0x1 ;  /* 0x0000000112127836 */ /* 0x000fe20000000000 */
[----:B------:R-:W-:Y:S02]  /*0310*/  IADD3 R6, P1, PT, R6, 0x1, RZ ;  /* 0x0000000106067810 */ /* 0x000fe40007f3e0ff */
[----:B------:R-:W-:Y:S02]  /*0320*/  ISETP.NE.AND P0, PT, R17, RZ, PT ;  /* 0x000000ff1100720c */ /* 0x000fe40003f05270 */
[----:B------:R-:W-:Y:S01]  /*0330*/  IADD3 R21, P2, PT, R21, 0x1, RZ ;  /* 0x0000000115157810 */ /* 0x000fe20007f5e0ff */
[----:B------:R-:W-:-:S04]  /*0340*/  IMAD.X R19, RZ, RZ, R19, P1 ;  /* 0x000000ffff137224 */ /* 0x000fc800008e0613 */
[----:B------:R-:W-:-:S06]  /*0350*/  IMAD.X R5, RZ, RZ, R5, P2 ;  /* 0x000000ffff057224 */ /* 0x000fcc00010e0605 */
[----:B------:R-:W-:Y:S05]  /*0360*/  @P0 BRA `(.L_x_15) ;  /* 0xfffffffc00c80947 */ /* 0x000fea000383ffff */
[----:B------:R-:W-:-:S07]  /*0370*/  IMAD.MOV.U32 R18, RZ, RZ, R15 ;  /* 0x000000ffff127224 */ /* 0x000fce00078e000f */
.L_x_14:
[----:B0-----:R-:W-:Y:S05]  /*0380*/  BSYNC.RECONVERGENT B3 ;  /* 0x0000000000037941 */ /* 0x001fea0003800200 */
.L_x_13:
[----:B------:R-:W-:Y:S01]  /*0390*/  IADD3 R5, PT, PT, RZ, -R13, RZ ;  /* 0x8000000dff057210 */ /* 0x000fe20007ffe0ff */
[----:B------:R-:W-:Y:S01]  /*03a0*/  VIADD R13, R13, 0x1 ;  /* 0x000000010d0d7836 */ /* 0x000fe20000000000 */
[CC--:B------:R-:W-:Y:S01]  /*03b0*/  ISETP.GT.U32.AND P0, PT, R18.reuse, R11.reuse, PT ;  /* 0x0000000b1200720c */ /* 0x0c0fe20003f04070 */
[----:B------:R-:W-:Y:S01]  /*03c0*/  IMAD.MOV.U32 R4, RZ, RZ, 0x1000 ;  /* 0x00001000ff047424 */ /* 0x000fe200078e00ff */
[----:B------:R-:W-:Y:S02]  /*03d0*/  VIMNMX.U32 R11, PT, PT, R18, R11, !PT ;  /* 0x0000000b120b7248 */ /* 0x000fe40007fe0000 */
[----:B------:R-:W-:-:S09]  /*03e0*/  ISETP.NE.AND P1, PT, R13, 0x1000, PT ;  /* 0x000010000d00780c */ /* 0x000fd20003f25270 */
[----:B------:R-:W-:-:S04]  /*03f0*/  @P0 IMAD.IADD.U32 R16, R5, 0x1, R4 ;  /* 0x0000000105100824 */ /* 0x000fc800078e0004 */
[----:B------:R-:W-:Y:S05]  /*0400*/  @P1 BRA `(.L_x_16) ;  /* 0xfffffffc00701947 */ /* 0x000fea000383ffff */
[----:B------:R-:W-:-:S13]  /*0410*/  ISETP.GE.AND P0, PT, R11, 0x3, PT ;  /* 0x000000030b00780c */ /* 0x000fda0003f06270 */
[----:B------:R-:W-:Y:S05]  /*0420*/  @P0 BREAK.RELIABLE B2 ;  /* 0x0000000000020942 */ /* 0x000fea0003800100 */
[----:B------:R-:W-:Y:S05]  /*0430*/  @!P0 BRA `(.L_x_12) ;  /* 0x00000000002c8947 */ /* 0x000fea0003800000 */
[----:B------:R-:W0:Y:S01]  /*0440*/  LDCU.64 UR6, c[0x0][0x390] ;  /* 0x00007200ff0677ac */ /* 0x000e220008000a00 */
[----:B------:R-:W-:Y:S01]  /*0450*/  IMAD.MOV.U32 R6, RZ, RZ, 0x1 ;  /* 0x00000001ff067424 */ /* 0x000fe200078e00ff */
[----:B------:R-:W-:Y:S02]  /*0460*/  SHF.R.U32.HI R7, RZ, 0x8, R16 ;  /* 0x00000008ff077819 */ /* 0x000fe40000011610 */
[----:B0-----:R-:W-:-:S04]  /*0470*/  IADD3 R4, P0, PT, R3, UR6, RZ ;  /* 0x0000000603047c10 */ /* 0x001fc8000ff1e0ff */
[C---:B------:R-:W-:Y:S01]  /*0480*/  LEA.HI.X.SX32 R5, R3.reuse, UR7, 0x1, P0 ;  /* 0x0000000703057c11 */ /* 0x040fe200080f0eff */
[----:B------:R-:W-:-:S04]  /*0490*/  VIADD R3, R3, 0x4 ;  /* 0x0000000403037836 */ /* 0x000fc80000000000 */
[----:B------:R0:W-:Y:S04]  /*04a0*/  STG.E.U8 desc[UR4][R4.64+0x1], R7 ;  /* 0x0000010704007986 */ /* 0x0001e8000c101104 */
[----:B------:R0:W-:Y:S04]  /*04b0*/  STG.E.U8 desc[UR4][R4.64+0x2], R16 ;  /* 0x0000021004007986 */ /* 0x0001e8000c101104 */
[----:B------:R0:W-:Y:S04]  /*04c0*/  STG.E.U8 desc[UR4][R4.64], R6 ;  /* 0x0000000604007986 */ /* 0x0001e8000c101104 */
[----:B------:R0:W-:Y:S01]  /*04d0*/  STG.E.U8 desc[UR4][R4.64+0x3], R11 ;  /* 0x0000030b04007986 */ /* 0x0001e2000c101104 */
[----:B------:R-:W-:Y:S05]  /*04e0*/  BRA `(.L_x_17) ;  /* 0x0000000000307947 */ /* 0x000fea0003800000 */
.L_x_12:
[----:B0-----:R-:W-:Y:S05]  /*04f0*/  BSYNC.RELIABLE B2 ;  /* 0x0000000000027941 */ /* 0x001fea0003800100 */
.L_x_11:
[----:B------:R-:W0:Y:S01]  /*0500*/  LDCU.64 UR6, c[0x0][0x390] ;  /* 0x00007200ff0677ac */ /* 0x000e220008000a00 */
[----:B------:R-:W1:Y:S01]  /*0510*/  LDCU.64 UR8, c[0x0][0x380] ;  /* 0x00007000ff0877ac */ /* 0x000e620008000a00 */
[C---:B0-----:R-:W-:Y:S02]  /*0520*/  IADD3 R6, P0, PT, R3.reuse, UR6, RZ ;  /* 0x0000000603067c10 */ /* 0x041fe4000ff1e0ff */
[C---:B-1----:R-:W-:Y:S02]  /*0530*/  IADD3 R4, P1, PT, R8.reuse, UR8, RZ ;  /* 0x0000000808047c10 */ /* 0x042fe4000ff3e0ff */
[----:B------:R-:W-:Y:S02]  /*0540*/  LEA.HI.X.SX32 R7, R3, UR7, 0x1, P0 ;  /* 0x0000000703077c11 */ /* 0x000fe400080f0eff */
[----:B------:R-:W-:-:S03]  /*0550*/  LEA.HI.X.SX32 R5, R8, UR9, 0x1, P1 ;  /* 0x0000000908057c11 */ /* 0x000fc600088f0eff */
[----:B------:R1:W-:Y:S04]  /*0560*/  STG.E.U8 desc[UR4][R6.64], RZ ;  /* 0x000000ff06007986 */ /* 0x0003e8000c101104 */
[----:B------:R-:W2:Y:S01]  /*0570*/  LDG.E.U8 R5, desc[UR4][R4.64] ;  /* 0x0000000404057981 */ /* 0x000ea2000c1e1100 */
[----:B------:R-:W-:Y:S02]  /*0580*/  HFMA2 R11, -RZ, RZ, 0, 5.9604644775390625e-08 ;  /* 0x00000001ff0b7431 */ /* 0x000fe400000001ff */
[----:B------:R-:W-:Y:S01]  /*0590*/  VIADD R3, R3, 0x2 ;  /* 0x0000000203037836 */ /* 0x000fe20000000000 */
[----:B--2---:R1:W-:Y:S06]  /*05a0*/  STG.E.U8 desc[UR4][R6.64+0x1], R5 ;  /* 0x0000010506007986 */ /* 0x0043ec000c101104 */
.L_x_17:
[----:B------:R-:W-:Y:S05]  /*05b0*/  BSYNC.RECONVERGENT B1 ;  /* 0x0000000000017941 */ /* 0x000fea0003800200 */
.L_x_10:
[----:B------:R-:W-:-:S05]  /*05c0*/  IMAD.IADD R8, R8, 0x1, R11 ;  /* 0x0000000108087824 */ /* 0x000fca00078e020b */
[----:B------:R-:W-:-:S13]  /*05d0*/  ISETP.GE.AND P0, PT, R8, R9, PT ;  /* 0x000000090800720c */ /* 0x000fda0003f06270 */
[----:B------:R-:W-:Y:S05]  /*05e0*/  @!P0 BRA `(.L_x_18) ;  /* 0xfffffff800bc8947 */ /* 0x000fea000383ffff */
[----:B------:R-:W-:Y:S05]  /*05f0*/  BSYNC.RECONVERGENT B0 ;  /* 0x0000000000007941 */ /* 0x000fea0003800200 */
.L_x_9:
[----:B------:R-:W-:Y:S05]  /*0600*/  WARPSYNC.ALL ;  /* 0x0000000000007948 */ /* 0x000fea0003800000 */
[----:B01----:R-:W0:Y:S01]  /*0610*/  LDC.64 R4, c[0x0][0x398] ;  /* 0x0000e600ff047b82 */ /* 0x003e220000000a00 */
[----:B------:R-:W-:Y:S02]  /*0620*/  IMAD.IADD R7, R3, 0x1, -R2 ;  /* 0x0000000103077824 */ /* 0x000fe400078e0a02 */
[----:B0-----:R-:W-:-:S05]  /*0630*/  IMAD.WIDE R2, R0, 0x4, R4 ;  /* 0x0000000400027825 */ /* 0x001fca00078e0204 */
[----:B------:R-:W-:Y:S01]  /*0640*/  STG.E desc[UR4][R2.64], R7 ;  /* 0x0000000702007986 */ /* 0x000fe2000c101904 */
[----:B------:R-:W-:Y:S05]  /*0650*/  EXIT ;  /* 0x000000000000794d */ /* 0x000fea0003800000 */
.L_x_19:
        /* <DEDUP_REMOVED lines=10> */
.L_x_21:


//--------------------- .nv.shared.reserved.0     --------------------------
	.section	.nv.shared.reserved.0,"aw",@nobits
	.weak		__nv_reservedSMEM_offset_0_alias
	.size		__nv_reservedSMEM_offset_0_alias, 0, 64
	.other		__nv_reservedSMEM_offset_0_alias,@"STO_CUDA_RESERVED_SHARED STV_DEFAULT"
__nv_reservedSMEM_offset_0_alias:
	.zero		0
	.zero		64


//--------------------- .nv.constant0._Z16DecompressKernelPKhiPhPi --------------------------
	.section	.nv.constant0._Z16DecompressKernelPKhiPhPi,"a",@progbits
	.sectionflags	@""
	.align	4
.nv.constant0._Z16DecompressKernelPKhiPhPi:
	.zero		928


//--------------------- .nv.constant0._Z14CompressKernelPKhiPhPi --------------------------
	.section	.nv.constant0._Z14CompressKernelPKhiPhPi,"a",@progbits
	.sectionflags	@""
	.align	4
.nv.constant0._Z14CompressKernelPKhiPhPi:
	.zero		928


//--------------------- SYMBOLS --------------------------

	.type		.nv.reservedSmem.offset0,@object
	.size		.nv.reservedSmem.offset0,0x4
